	.headerflags	@"EF_CUDA_TEXMODE_UNIFIED EF_CUDA_64BIT_ADDRESS EF_CUDA_SM86 EF_CUDA_VIRTUAL_SM(EF_CUDA_SM86)"
	.elftype	@"ET_EXEC"


//--------------------- .nv.info                  --------------------------
	.section	.nv.info,"",@"SHT_CUDA_INFO"
	.align	4


	//----- nvinfo : EIATTR_REGCOUNT
	.align		4
        /*0000*/ 	.byte	0x04, 0x2f
        /*0002*/ 	.short	(.L_2 - .L_1)
	.align		4
.L_1:
        /*0004*/ 	.word	index@(cuda_md5_kernel)
        /*0008*/ 	.word	0x00000027


	//----- nvinfo : EIATTR_FRAME_SIZE
	.align		4
.L_2:
        /*000c*/ 	.byte	0x04, 0x11
        /*000e*/ 	.short	(.L_4 - .L_3)
	.align		4
.L_3:
        /*0010*/ 	.word	index@(cuda_md5_kernel)
        /*0014*/ 	.word	0x00000040


	//----- nvinfo : EIATTR_MIN_STACK_SIZE
	.align		4
.L_4:
        /*0018*/ 	.byte	0x04, 0x12
        /*001a*/ 	.short	(.L_6 - .L_5)
	.align		4
.L_5:
        /*001c*/ 	.word	index@(cuda_md5_kernel)
        /*0020*/ 	.word	0x00000040
.L_6:


//--------------------- .nv.info.cuda_md5_kernel  --------------------------
	.section	.nv.info.cuda_md5_kernel,"",@"SHT_CUDA_INFO"
	.sectionflags	@""
	.align	4


	//----- nvinfo : EIATTR_CUDA_API_VERSION
	.align		4
        /*0000*/ 	.byte	0x04, 0x37
        /*0002*/ 	.short	(.L_8 - .L_7)
.L_7:
        /*0004*/ 	.word	0x0000007e


	//----- nvinfo : EIATTR_SW2861232_WAR
	.align		4
.L_8:
        /*0008*/ 	.byte	0x01, 0x35
	.zero		2


	//----- nvinfo : EIATTR_PARAM_CBANK
	.align		4
        /*000c*/ 	.byte	0x04, 0x0a
        /*000e*/ 	.short	(.L_10 - .L_9)
	.align		4
.L_9:
        /*0010*/ 	.word	index@(.nv.constant0.cuda_md5_kernel)
        /*0014*/ 	.short	0x0160
        /*0016*/ 	.short	0x0010


	//----- nvinfo : EIATTR_CBANK_PARAM_SIZE
	.align		4
.L_10:
        /*0018*/ 	.byte	0x03, 0x19
        /*001a*/ 	.short	0x0010


	//----- nvinfo : EIATTR_KPARAM_INFO
	.align		4
        /*001c*/ 	.byte	0x04, 0x17
        /*001e*/ 	.short	(.L_12 - .L_11)
.L_11:
        /*0020*/ 	.word	0x00000000
        /*0024*/ 	.short	0x0002
        /*0026*/ 	.short	0x0008
        /*0028*/ 	.byte	0x00, 0xf0, 0x21, 0x00


	//----- nvinfo : EIATTR_KPARAM_INFO
	.align		4
.L_12:
        /*002c*/ 	.byte	0x04, 0x17
        /*002e*/ 	.short	(.L_14 - .L_13)
.L_13:
        /*0030*/ 	.word	0x00000000
        /*0034*/ 	.short	0x0001
        /*0036*/ 	.short	0x0004
        /*0038*/ 	.byte	0x00, 0xf0, 0x11, 0x00


	//----- nvinfo : EIATTR_KPARAM_INFO
	.align		4
.L_14:
        /*003c*/ 	.byte	0x04, 0x17
        /*003e*/ 	.short	(.L_16 - .L_15)
.L_15:
        /*0040*/ 	.word	0x00000000
        /*0044*/ 	.short	0x0000
        /*0046*/ 	.short	0x0000
        /*0048*/ 	.byte	0x00, 0xf0, 0x11, 0x00


	//----- nvinfo : EIATTR_MAXREG_COUNT
	.align		4
.L_16:
        /*004c*/ 	.byte	0x03, 0x1b
        /*004e*/ 	.short	0x00ff


	//----- nvinfo : EIATTR_EXTERNS
	.align		4
        /*0050*/ 	.byte	0x04, 0x0f
        /*0052*/ 	.short	(.L_18 - .L_17)


	//   ....[0]....
	.align		4
.L_17:
        /*0054*/ 	.word	index@(vprintf)


	//----- nvinfo : EIATTR_INT_WARP_WIDE_INSTR_OFFSETS
	.align		4
.L_18:
        /*0058*/ 	.byte	0x04, 0x31
        /*005a*/ 	.short	(.L_20 - .L_19)


	//   ....[0]....
.L_19:
        /*005c*/ 	.word	0x00001270


	//   ....[1]....
        /*0060*/ 	.word	0x00001370


	//----- nvinfo : EIATTR_SYSCALL_OFFSETS
	.align		4
.L_20:
        /*0064*/ 	.byte	0x04, 0x46
        /*0066*/ 	.short	(.L_22 - .L_21)


	//   ....[0]....
.L_21:
        /*0068*/ 	.word	0x00001400


	//----- nvinfo : EIATTR_EXIT_INSTR_OFFSETS
	.align		4
.L_22:
        /*006c*/ 	.byte	0x04, 0x1c
        /*006e*/ 	.short	(.L_24 - .L_23)


	//   ....[0]....
.L_23:
        /*0070*/ 	.word	0x00001d90


	//----- nvinfo : EIATTR_MAX_THREADS
	.align		4
.L_24:
        /*0074*/ 	.byte	0x04, 0x05
        /*0076*/ 	.short	(.L_26 - .L_25)
.L_25:
        /*0078*/ 	.word	0x00000080
        /*007c*/ 	.word	0x00000001
        /*0080*/ 	.word	0x00000001


	//----- nvinfo : EIATTR_CRS_STACK_SIZE
	.align		4
.L_26:
        /*0084*/ 	.byte	0x04, 0x1e
        /*0086*/ 	.short	(.L_28 - .L_27)
.L_27:
        /*0088*/ 	.word	0x00000000
.L_28:


//--------------------- .nv.callgraph             --------------------------
	.section	.nv.callgraph,"",@"SHT_CUDA_CALLGRAPH"
	.align	4
	.sectionentsize	8
	.align		4
        /*0000*/ 	.word	0x00000000
	.align		4
        /*0004*/ 	.word	0xffffffff
	.align		4
        /*0008*/ 	.word	index@(cuda_md5_kernel)
	.align		4
        /*000c*/ 	.word	index@(vprintf)
	.align		4
        /*0010*/ 	.word	0x00000000
	.align		4
        /*0014*/ 	.word	0xfffffffe
	.align		4
        /*0018*/ 	.word	0x00000000
	.align		4
        /*001c*/ 	.word	0xfffffffd
	.align		4
        /*0020*/ 	.word	0x00000000
	.align		4
        /*0024*/ 	.word	0xfffffffc


//--------------------- .nv.rel.action            --------------------------
	.section	.nv.rel.action,"",@"SHT_CUDA_RELOCINFO"
	.align	8
	.sectionentsize	8
        /*0000*/ 	.byte	0x73, 0x00, 0x00, 0x00, 0x00, 0x00, 0x00, 0x00, 0x00, 0x00, 0x00, 0x11, 0x25, 0x00, 0x05, 0x36


//--------------------- .nv.constant4             --------------------------
	.section	.nv.constant4,"a",@progbits
	.align	8
	.align		8
.nv.constant4:
        /*0000*/ 	.dword	vprintf
	.align		8
        /*0008*/ 	.dword	$str


//--------------------- .nv.constant0.cuda_md5_kernel --------------------------
	.section	.nv.constant0.cuda_md5_kernel,"a",@progbits
	.sectionflags	@""
	.align	4
.nv.constant0.cuda_md5_kernel:
	.zero		368


//--------------------- .text.cuda_md5_kernel     --------------------------
	.section	.text.cuda_md5_kernel,"ax",@progbits
	.sectioninfo	@"SHI_REGISTERS=39"
	.align	128
        .global         cuda_md5_kernel
        .type           cuda_md5_kernel,@function
        .size           cuda_md5_kernel,(.L_x_13 - cuda_md5_kernel)
        .other          cuda_md5_kernel,@"STO_CUDA_ENTRY STV_DEFAULT"
cuda_md5_kernel:
.text.cuda_md5_kernel:
[----:B------:R-:W-:-:S04]  /*0000*/  IMAD.MOV.U32 R1, RZ, RZ, c[0x0][0x28] ;  /* 0x00000a00ff017624 */ /* 0x000fc800078e00ff */
[----:B------:R-:W0:Y:S01]  /*0010*/  S2R R0, SR_CTAID.X ;  /* 0x0000000000007919 */ /* 0x000e220000002500 */
[----:B------:R-:W-:Y:S01]  /*0020*/  IADD3 R1, R1, -0x40, RZ ;  /* 0xffffffc001017810 */ /* 0x000fe20007ffe0ff */
[----:B------:R-:W-:Y:S01]  /*0030*/  IMAD.MOV.U32 R18, RZ, RZ, 0x20202020 ;  /* 0x20202020ff127424 */ /* 0x000fe200078e00ff */
[----:B------:R-:W-:Y:S01]  /*0040*/  ULDC.64 UR36, c[0x0][0x118] ;  /* 0x0000460000247ab9 */ /* 0x000fe20000000a00 */
[----:B------:R-:W0:Y:S01]  /*0050*/  S2R R3, SR_TID.X ;  /* 0x0000000000037919 */ /* 0x000e220000002100 */
[----:B------:R-:W-:Y:S01]  /*0060*/  IMAD.MOV.U32 R19, RZ, RZ, 0x20202020 ;  /* 0x20202020ff137424 */ /* 0x000fe200078e00ff */
[----:B------:R-:W-:Y:S01]  /*0070*/  IADD3 R16, P0, R1, c[0x0][0x20], RZ ;  /* 0x0000080001107a10 */ /* 0x000fe20007f1e0ff */
[----:B------:R-:W-:Y:S02]  /*0080*/  IMAD.MOV.U32 R4, RZ, RZ, 0x7343206e ;  /* 0x7343206eff047424 */ /* 0x000fe400078e00ff */
[----:B------:R-:W-:Y:S01]  /*0090*/  IMAD.MOV.U32 R5, RZ, RZ, 0x30324341 ;  /* 0x30324341ff057424 */ /* 0x000fe200078e00ff */
[----:B------:R-:W-:Y:S01]  /*00a0*/  STL.64 [R1+0x28], R18 ;  /* 0x0000281201007387 */ /* 0x000fe20000100a00 */
[----:B------:R-:W-:-:S02]  /*00b0*/  IMAD.MOV.U32 R12, RZ, RZ, 0xa202020 ;  /* 0x0a202020ff0c7424 */ /* 0x000fc400078e00ff */
[----:B------:R-:W-:Y:S01]  /*00c0*/  IMAD.MOV.U32 R8, RZ, RZ, 0x41203432 ;  /* 0x41203432ff087424 */ /* 0x000fe200078e00ff */
[----:B------:R1:W-:Y:S01]  /*00d0*/  STL.64 [R1+0x8], R4 ;  /* 0x0000080401007387 */ /* 0x0003e20000100a00 */
[----:B------:R-:W-:Y:S02]  /*00e0*/  IMAD.MOV.U32 R9, RZ, RZ, 0x34314441 ;  /* 0x34314441ff097424 */ /* 0x000fe400078e00ff */
[----:B------:R-:W-:Y:S01]  /*00f0*/  IMAD.MOV.U32 R10, RZ, RZ, c[0x0][0x160] ;  /* 0x00005800ff0a7624 */ /* 0x000fe200078e00ff */
[----:B------:R-:W-:Y:S01]  /*0100*/  STL [R1+0x30], R12 ;  /* 0x0000300c01007387 */ /* 0x000fe20000100800 */
[----:B------:R-:W-:Y:S02]  /*0110*/  IMAD.MOV.U32 R11, RZ, RZ, c[0x0][0x164] ;  /* 0x00005900ff0b7624 */ /* 0x000fe400078e00ff */
[----:B------:R-:W-:Y:S01]  /*0120*/  IMAD.MOV.U32 R15, RZ, RZ, 0x20202020 ;  /* 0x20202020ff0f7424 */ /* 0x000fe200078e00ff */
[----:B------:R2:W-:Y:S01]  /*0130*/  STL.64 [R1+0x10], R8 ;  /* 0x0000100801007387 */ /* 0x0005e20000100a00 */
[----:B------:R-:W-:-:S02]  /*0140*/  IMAD.MOV.U32 R13, RZ, RZ, 0x20202020 ;  /* 0x20202020ff0d7424 */ /* 0x000fc400078e00ff */
[----:B------:R-:W-:Y:S01]  /*0150*/  IMAD.X R17, RZ, RZ, c[0x0][0x24], P0 ;  /* 0x00000900ff117624 */ /* 0x000fe200000e06ff */
[----:B------:R3:W-:Y:S01]  /*0160*/  STL.64 [R1+0x18], R10 ;  /* 0x0000180a01007387 */ /* 0x0007e20000100a00 */
[----:B-1----:R-:W-:Y:S02]  /*0170*/  IMAD.MOV.U32 R4, RZ, RZ, c[0x0][0x160] ;  /* 0x00005800ff047624 */ /* 0x002fe400078e00ff */
[----:B0-----:R-:W-:Y:S02]  /*0180*/  IMAD R0, R0, c[0x0][0x0], R3 ;  /* 0x0000000000007a24 */ /* 0x001fe400078e0203 */
[----:B------:R-:W-:Y:S02]  /*0190*/  IMAD.MOV.U32 R5, RZ, RZ, c[0x0][0x164] ;  /* 0x00005900ff057624 */ /* 0x000fe400078e00ff */
[C---:B------:R-:W-:Y:S01]  /*01a0*/  IMAD.SHL.U32 R7, R0.reuse, 0x10, RZ ;  /* 0x0000001000077824 */ /* 0x040fe200078e00ff */
[----:B------:R-:W-:Y:S01]  /*01b0*/  SHF.R.U32.HI R2, RZ, 0x6, R0 ;  /* 0x00000006ff027819 */ /* 0x000fe20000011600 */
[----:B--2---:R-:W-:Y:S01]  /*01c0*/  IMAD.MOV.U32 R8, RZ, RZ, 0x7343206e ;  /* 0x7343206eff087424 */ /* 0x004fe200078e00ff */
[----:B------:R-:W-:Y:S01]  /*01d0*/  LOP3.LUT R3, R0, 0x3f, RZ, 0xc0, !PT ;  /* 0x0000003f00037812 */ /* 0x000fe200078ec0ff */
[----:B------:R-:W-:-:S02]  /*01e0*/  IMAD.MOV.U32 R9, RZ, RZ, 0x30324341 ;  /* 0x30324341ff097424 */ /* 0x000fc400078e00ff */
[----:B------:R-:W-:Y:S02]  /*01f0*/  IMAD.SHL.U32 R6, R2, 0x100, RZ ;  /* 0x0000010002067824 */ /* 0x000fe400078e00ff */
[----:B------:R-:W-:Y:S02]  /*0200*/  IMAD.MOV.U32 R2, RZ, RZ, 0x49544544 ;  /* 0x49544544ff027424 */ /* 0x000fe400078e00ff */
[----:B---3--:R-:W-:Y:S01]  /*0210*/  IMAD.MOV.U32 R10, RZ, RZ, 0x41203432 ;  /* 0x41203432ff0a7424 */ /* 0x008fe200078e00ff */
[----:B------:R-:W-:Y:S01]  /*0220*/  LOP3.LUT R6, R6, 0x3f00, R3, 0xe2, !PT ;  /* 0x00003f0006067812 */ /* 0x000fe200078ee203 */
[----:B------:R-:W-:Y:S02]  /*0230*/  IMAD.MOV.U32 R3, RZ, RZ, 0x696f6320 ;  /* 0x696f6320ff037424 */ /* 0x000fe400078e00ff */
[----:B------:R-:W-:Y:S01]  /*0240*/  IMAD.MOV.U32 R11, RZ, RZ, 0x34314441 ;  /* 0x34314441ff0b7424 */ /* 0x000fe200078e00ff */
[----:B------:R-:W-:Y:S01]  /*0250*/  LOP3.LUT R6, R6, 0x3f0000, R7, 0xf8, !PT ;  /* 0x003f000006067812 */ /* 0x000fe200078ef807 */
[----:B------:R-:W-:Y:S01]  /*0260*/  IMAD.SHL.U32 R7, R0, 0x40, RZ ;  /* 0x0000004000077824 */ /* 0x000fe200078e00ff */
[----:B------:R0:W-:Y:S01]  /*0270*/  STL.64 [R1], R2 ;  /* 0x0000000201007387 */ /* 0x0001e20000100a00 */
[----:B------:R-:W-:-:S02]  /*0280*/  IMAD.MOV.U32 R0, RZ, RZ, 0xa202020 ;  /* 0x0a202020ff007424 */ /* 0x000fc400078e00ff */
[----:B------:R-:W-:Y:S01]  /*0290*/  IMAD.MOV.U32 R12, RZ, RZ, 0x20202020 ;  /* 0x20202020ff0c7424 */ /* 0x000fe200078e00ff */
[----:B------:R-:W-:Y:S01]  /*02a0*/  LOP3.LUT R14, R6, 0x3f000000, R7, 0xf8, !PT ;  /* 0x3f000000060e7812 */ /* 0x000fe200078ef807 */
[----:B------:R-:W-:Y:S02]  /*02b0*/  IMAD.MOV.U32 R6, RZ, RZ, 0x49544544 ;  /* 0x49544544ff067424 */ /* 0x000fe400078e00ff */
[----:B------:R-:W-:Y:S01]  /*02c0*/  IMAD.MOV.U32 R7, RZ, RZ, 0x696f6320 ;  /* 0x696f6320ff077424 */ /* 0x000fe200078e00ff */
[----:B------:R-:W-:Y:S01]  /*02d0*/  IADD3 R14, R14, 0x20202020, RZ ;  /* 0x202020200e0e7810 */ /* 0x000fe20007ffe0ff */
[----:B0-----:R-:W-:-:S04]  /*02e0*/  IMAD.MOV.U32 R2, RZ, RZ, RZ ;  /* 0x000000ffff027224 */ /* 0x001fc800078e00ff */
[----:B------:R0:W-:Y:S02]  /*02f0*/  STL.64 [R1+0x20], R14 ;  /* 0x0000200e01007387 */ /* 0x0001e40000100a00 */
[----:B0-----:R-:W-:Y:S02]  /*0300*/  IMAD.MOV.U32 R15, RZ, RZ, 0x20202020 ;  /* 0x20202020ff0f7424 */ /* 0x001fe400078e00ff */
.L_x_11:
[----:B------:R-:W-:-:S04]  /*0310*/  IADD3 R3, R6, -0x28955b89, RZ ;  /* 0xd76aa47706037810 */ /* 0x000fc80007ffe0ff */
[----:B------:R-:W-:-:S04]  /*0320*/  SHF.L.W.U32.HI R3, R3, 0x7, R3 ;  /* 0x0000000703037819 */ /* 0x000fc80000010e03 */
[C---:B------:R-:W-:Y:S02]  /*0330*/  IADD3 R19, R3.reuse, -0x10325477, RZ ;  /* 0xefcdab8903137810 */ /* 0x040fe40007ffe0ff */
[----:B------:R-:W-:Y:S02]  /*0340*/  IADD3 R18, -R3, 0x10325476, RZ ;  /* 0x1032547603127810 */ /* 0x000fe40007ffe1ff */
[----:B------:R-:W-:-:S04]  /*0350*/  LOP3.LUT R3, R19, 0xefcdab89, RZ, 0xc0, !PT ;  /* 0xefcdab8913037812 */ /* 0x000fc800078ec0ff */
[----:B------:R-:W-:-:S04]  /*0360*/  LOP3.LUT R18, R3, 0x98badcfe, R18, 0xf8, !PT ;  /* 0x98badcfe03127812 */ /* 0x000fc800078ef812 */
[----:B------:R-:W-:-:S04]  /*0370*/  IADD3 R18, R7, -0x705f434, R18 ;  /* 0xf8fa0bcc07127810 */ /* 0x000fc80007ffe012 */
[----:B------:R-:W-:-:S04]  /*0380*/  LEA.HI R18, R18, R19, R18, 0xc ;  /* 0x0000001312127211 */ /* 0x000fc800078f6012 */
[----:B------:R-:W-:-:S04]  /*0390*/  LOP3.LUT R3, R18, 0xefcdab89, R19, 0xac, !PT ;  /* 0xefcdab8912037812 */ /* 0x000fc800078eac13 */
[----:B------:R-:W-:-:S04]  /*03a0*/  IADD3 R3, R8, -0x4324b227, R3 ;  /* 0xbcdb4dd908037810 */ /* 0x000fc80007ffe003 */
[----:B------:R-:W-:-:S04]  /*03b0*/  LEA.HI R3, R3, R18, R3, 0x11 ;  /* 0x0000001203037211 */ /* 0x000fc800078f8803 */
[----:B------:R-:W-:-:S04]  /*03c0*/  LOP3.LUT R20, R19, R3, R18, 0xb8, !PT ;  /* 0x0000000313147212 */ /* 0x000fc800078eb812 */
[----:B------:R-:W-:-:S04]  /*03d0*/  IADD3 R20, R9, -0x4e748589, R20 ;  /* 0xb18b7a7709147810 */ /* 0x000fc80007ffe014 */
[----:B------:R-:W-:-:S04]  /*03e0*/  LEA.HI R20, R20, R3, R20, 0x16 ;  /* 0x0000000314147211 */ /* 0x000fc800078fb014 */
[----:B------:R-:W-:-:S04]  /*03f0*/  LOP3.LUT R21, R18, R20, R3, 0xb8, !PT ;  /* 0x0000001412157212 */ /* 0x000fc800078eb803 */
[----:B------:R-:W-:-:S04]  /*0400*/  IADD3 R21, R21, R10, R19 ;  /* 0x0000000a15157210 */ /* 0x000fc80007ffe013 */
[----:B------:R-:W-:-:S04]  /*0410*/  IADD3 R21, R21, -0xa83f051, RZ ;  /* 0xf57c0faf15157810 */ /* 0x000fc80007ffe0ff */
[----:B------:R-:W-:-:S04]  /*0420*/  LEA.HI R21, R21, R20, R21, 0x7 ;  /* 0x0000001415157211 */ /* 0x000fc800078f3815 */
[----:B------:R-:W-:-:S04]  /*0430*/  LOP3.LUT R19, R3, R21, R20, 0xb8, !PT ;  /* 0x0000001503137212 */ /* 0x000fc800078eb814 */
[----:B------:R-:W-:-:S04]  /*0440*/  IADD3 R19, R19, R11, R18 ;  /* 0x0000000b13137210 */ /* 0x000fc80007ffe012 */
[----:B------:R-:W-:-:S04]  /*0450*/  IADD3 R18, R19, 0x4787c62a, RZ ;  /* 0x4787c62a13127810 */ /* 0x000fc80007ffe0ff */
[----:B------:R-:W-:-:S04]  /*0460*/  LEA.HI R18, R18, R21, R18, 0xc ;  /* 0x0000001512127211 */ /* 0x000fc800078f6012 */
[----:B------:R-:W-:-:S04]  /*0470*/  LOP3.LUT R19, R20, R18, R21, 0xb8, !PT ;  /* 0x0000001214137212 */ /* 0x000fc800078eb815 */
[----:B------:R-:W-:-:S04]  /*0480*/  IADD3 R19, R19, R4, R3 ;  /* 0x0000000413137210 */ /* 0x000fc80007ffe003 */
[----:B------:R-:W-:-:S04]  /*0490*/  IADD3 R19, R19, -0x57cfb9ed, RZ ;  /* 0xa830461313137810 */ /* 0x000fc80007ffe0ff */
        /* <DEDUP_REMOVED lines=26> */
[----:B------:R-:W-:-:S04]  /*0640*/  IADD3 R18, R18, -0x2678ded, R3 ;  /* 0xfd98721312127810 */ /* 0x000fc80007ffe003 */
[----:B------:R-:W-:-:S04]  /*0650*/  LEA.HI R18, R18, R19, R18, 0xc ;  /* 0x0000001312127211 */ /* 0x000fc800078f6012 */
[----:B------:R-:W-:-:S04]  /*0660*/  LOP3.LUT R22, R20, R18, R19, 0xb8, !PT ;  /* 0x0000001214167212 */ /* 0x000fc800078eb813 */
[----:B------:R-:W-:-:S04]  /*0670*/  IADD3 R21, R21, -0x5986bad2, R22 ;  /* 0xa679452e15157810 */ /* 0x000fc80007ffe016 */
[----:B------:R-:W-:-:S04]  /*0680*/  LEA.HI R21, R21, R18, R21, 0x11 ;  /* 0x0000001215157211 */ /* 0x000fc800078f8815 */
[----:B------:R-:W-:-:S04]  /*0690*/  LOP3.LUT R3, R19, R21, R18, 0xb8, !PT ;  /* 0x0000001513037212 */ /* 0x000fc800078eb812 */
[----:B------:R-:W-:-:S04]  /*06a0*/  IADD3 R20, R20, 0x49b40821, R3 ;  /* 0x49b4082114147810 */ /* 0x000fc80007ffe003 */
        /* <DEDUP_REMOVED lines=94> */
[----:B------:R-:W-:Y:S01]  /*0c90*/  IADD3 R3, R3, 0x289b7f46, R20 ;  /* 0x289b7f4603037810 */ /* 0x000fe20007ffe014 */
[----:B------:R-:W-:-:S03]  /*0ca0*/  IMAD.MOV.U32 R20, RZ, RZ, c[0x0][0x168] ;  /* 0x00005a00ff147624 */ /* 0x000fc600078e00ff */
[----:B------:R-:W-:-:S04]  /*0cb0*/  LEA.HI R3, R3, R22, R3, 0x4 ;  /* 0x0000001603037211 */ /* 0x000fc800078f2003 */
[----:B------:R-:W-:-:S04]  /*0cc0*/  LOP3.LUT R21, R3, R22, R19, 0x96, !PT ;  /* 0x0000001603157212 */ /* 0x000fc800078e9613 */
[----:B------:R-:W-:-:S04]  /*0cd0*/  IADD3 R21, R21, R6, R18 ;  /* 0x0000000615157210 */ /* 0x000fc80007ffe012 */
[----:B------:R-:W-:Y:S01]  /*0ce0*/  IADD3 R18, R21, -0x155ed806, RZ ;  /* 0xeaa127fa15127810 */ /* 0x000fe20007ffe0ff */
[----:B------:R-:W-:-:S03]  /*0cf0*/  IMAD.MOV.U32 R21, RZ, RZ, c[0x0][0x16c] ;  /* 0x00005b00ff157624 */ /* 0x000fc600078e00ff */
[-C--:B------:R-:W-:Y:S02]  /*0d00*/  LEA.HI R18, R18, R3.reuse, R18, 0xb ;  /* 0x0000000312127211 */ /* 0x080fe400078f5812 */
[----:B------:R-:W2:Y:S02]  /*0d10*/  LDG.E R25, [R20.64] ;  /* 0x0000002414197981 */ /* 0x000ea4000c1e1900 */
        /* <DEDUP_REMOVED lines=76> */
[----:B------:R-:W-:-:S04]  /*11e0*/  ISETP.NE.AND P0, PT, R18, -0x10325476, PT ;  /* 0xefcdab8a1200780c */ /* 0x000fc80003f05270 */
[----:B--2---:R-:W-:Y:S02]  /*11f0*/  ISETP.GT.U32.OR P0, PT, R25, 0x3f2, P0 ;  /* 0x000003f21900780c */ /* 0x004fe40000704470 */
[----:B------:R-:W-:Y:S01]  /*1200*/  IADD3 R2, R2, 0x1, RZ ;  /* 0x0000000102027810 */ /* 0x000fe20007ffe0ff */
[----:B------:R-:W-:Y:S01]  /*1210*/  YIELD ;  /* 0x0000000000007946 */ /* 0x000fe20003800000 */
[----:B------:R-:W-:Y:S02]  /*1220*/  BSSY B6, `(.L_x_0) ;  /* 0x000004d000067945 */ /* 0x000fe40003800000 */
[----:B------:R-:W-:-:S04]  /*1230*/  ISETP.NE.AND P1, PT, R2, 0x40, PT ;  /* 0x000000400200780c */ /* 0x000fc80003f25270 */
[----:B------:R-:W-:-:S03]  /*1240*/  P2R R19, PR, RZ, 0x2 ;  /* 0x00000002ff137803 */ /* 0x000fc60000000000 */
[----:B------:R-:W-:Y:S05]  /*1250*/  @P0 BRA `(.L_x_1) ;  /* 0x0000049000000947 */ /* 0x000fea0003800000 */
[----:B------:R-:W0:Y:S01]  /*1260*/  S2R R5, SR_LANEID ;  /* 0x0000000000057919 */ /* 0x000e220000000000 */
[----:B------:R-:W-:Y:S02]  /*1270*/  VOTEU.ANY UR4, UPT, PT ;  /* 0x0000000000047886 */ /* 0x000fe400038e0100 */
[----:B------:R-:W0:Y:S08]  /*1280*/  FLO.U32 R10, UR4 ;  /* 0x00000004000a7d00 */ /* 0x000e3000080e0000 */
[----:B------:R-:W1:Y:S01]  /*1290*/  POPC R3, UR4 ;  /* 0x0000000400037d09 */ /* 0x000e620008000000 */
[----:B0-----:R-:W-:Y:S01]  /*12a0*/  ISETP.EQ.U32.AND P0, PT, R10, R5, PT ;  /* 0x000000050a00720c */ /* 0x001fe20003f02070 */
[----:B-1----:R-:W-:-:S12]  /*12b0*/  IMAD R3, R3, 0xd, RZ ;  /* 0x0000000d03037824 */ /* 0x002fd800078e02ff */
[----:B------:R-:W2:Y:S01]  /*12c0*/  @P0 ATOMG.E.ADD.STRONG.GPU PT, R3, [R20.64], R3 ;  /* 0x00000003140309a8 */ /* 0x000ea200081ee1e4 */
[----:B------:R-:W-:Y:S01]  /*12d0*/  MOV R0, 0x0 ;  /* 0x0000000000007802 */ /* 0x000fe20000000f00 */
[----:B------:R-:W-:Y:S01]  /*12e0*/  IMAD.MOV.U32 R4, RZ, RZ, c[0x4][0x8] ;  /* 0x01000200ff047624 */ /* 0x000fe200078e00ff */
[----:B------:R-:W-:Y:S01]  /*12f0*/  IADD3 R6, P0, R16, 0x38, RZ ;  /* 0x0000003810067810 */ /* 0x000fe20007f1e0ff */
[----:B------:R-:W0:Y:S01]  /*1300*/  S2R R11, SR_LTMASK ;  /* 0x00000000000b7919 */ /* 0x000e220000003900 */
[----:B------:R1:W3:Y:S01]  /*1310*/  LDC.64 R8, c[0x4][R0] ;  /* 0x0100000000087b82 */ /* 0x0002e20000000a00 */
[----:B------:R-:W-:Y:S02]  /*1320*/  IMAD.MOV.U32 R5, RZ, RZ, c[0x4][0xc] ;  /* 0x01000300ff057624 */ /* 0x000fe400078e00ff */
[----:B------:R-:W-:Y:S01]  /*1330*/  STL.64 [R1+0x38], R16 ;  /* 0x0000381001007387 */ /* 0x000fe20000100a00 */
[----:B------:R-:W-:Y:S01]  /*1340*/  IMAD.X R7, RZ, RZ, R17, P0 ;  /* 0x000000ffff077224 */ /* 0x000fe200000e0611 */
[----:B0-----:R-:W-:-:S06]  /*1350*/  LOP3.LUT R11, R11, UR4, RZ, 0xc0, !PT ;  /* 0x000000040b0b7c12 */ /* 0x001fcc000f8ec0ff */
[----:B------:R-:W0:Y:S01]  /*1360*/  POPC R11, R11 ;  /* 0x0000000b000b7309 */ /* 0x000e220000000000 */
[----:B--2---:R-:W0:Y:S02]  /*1370*/  SHFL.IDX PT, R18, R3, R10, 0x1f ;  /* 0x00001f0a03127589 */ /* 0x004e2400000e0000 */
[----:B0-----:R-:W-:-:S05]  /*1380*/  IMAD R18, R11, 0xd, R18 ;  /* 0x0000000d0b127824 */ /* 0x001fca00078e0212 */
[----:B-1-3--:R-:W-:Y:S02]  /*1390*/  LEPC R10 ;  /* 0x00000000000a734e */ /* 0x00afe40000000000 */
[----:B------:R-:W-:Y:S02]  /*13a0*/  MOV R3, 0x1410 ;  /* 0x0000141000037802 */ /* 0x000fe40000000f00 */
[----:B------:R-:W-:Y:S02]  /*13b0*/  MOV R20, 0x1390 ;  /* 0x0000139000147802 */ /* 0x000fe40000000f00 */
[----:B------:R-:W-:Y:S02]  /*13c0*/  MOV R21, 0x0 ;  /* 0x0000000000157802 */ /* 0x000fe40000000f00 */
[----:B------:R-:W-:Y:S02]  /*13d0*/  MOV R0, 0x0 ;  /* 0x0000000000007802 */ /* 0x000fe40000000f00 */
[----:B------:R-:W-:-:S04]  /*13e0*/  IADD3 R20, P0, P1, -R20, R3, R10 ;  /* 0x0000000314147210 */ /* 0x000fc8000791e10a */
[----:B------:R-:W-:-:S04]  /*13f0*/  IADD3.X R21, ~R0, R21, R11, P0, P1 ;  /* 0x0000001500157210 */ /* 0x000fc800007e250b */
[----:B------:R-:W-:Y:S05]  /*1400*/  CALL.ABS.NOINC R8 ;  /* 0x0000000008007343 */ /* 0x000fea0003c00000 */
[----:B------:R-:W2:Y:S04]  /*1410*/  LDL.64 R6, [R1] ;  /* 0x0000000001067983 */ /* 0x000ea80000100a00 */
[----:B------:R-:W3:Y:S04]  /*1420*/  LDL.64 R8, [R1+0x8] ;  /* 0x0000080001087983 */ /* 0x000ee80000100a00 */
[----:B------:R-:W4:Y:S04]  /*1430*/  LDL.64 R10, [R1+0x10] ;  /* 0x00001000010a7983 */ /* 0x000f280000100a00 */
[----:B------:R-:W5:Y:S04]  /*1440*/  LDL.64 R4, [R1+0x18] ;  /* 0x0000180001047983 */ /* 0x000f680000100a00 */
[----:B------:R-:W4:Y:S04]  /*1450*/  LDL.64 R14, [R1+0x20] ;  /* 0x00002000010e7983 */ /* 0x000f280000100a00 */
[----:B------:R-:W5:Y:S04]  /*1460*/  LDL.64 R12, [R1+0x28] ;  /* 0x00002800010c7983 */ /* 0x000f680000100a00 */
[----:B------:R-:W5:Y:S01]  /*1470*/  LDL R0, [R1+0x30] ;  /* 0x0000300001007983 */ /* 0x000f620000100800 */
[----:B------:R-:W-:Y:S01]  /*1480*/  IMAD.MOV.U32 R3, RZ, RZ, 0x4 ;  /* 0x00000004ff037424 */ /* 0x000fe200078e00ff */
[----:B------:R-:W-:-:S02]  /*1490*/  IADD3 R22, R18, 0x1, RZ ;  /* 0x0000000112167810 */ /* 0x000fc40007ffe0ff */
[C---:B------:R-:W-:Y:S01]  /*14a0*/  IADD3 R24, R18.reuse, 0x2, RZ ;  /* 0x0000000212187810 */ /* 0x040fe20007ffe0ff */
[CC--:B------:R-:W-:Y:S01]  /*14b0*/  IMAD.WIDE.U32 R20, R18.reuse, R3.reuse, c[0x0][0x168] ;  /* 0x00005a0012147625 */ /* 0x0c0fe200078e0003 */
[C---:B------:R-:W-:Y:S02]  /*14c0*/  IADD3 R26, R18.reuse, 0x3, RZ ;  /* 0x00000003121a7810 */ /* 0x040fe40007ffe0ff */
[----:B------:R-:W-:Y:S01]  /*14d0*/  IADD3 R28, R18, 0x4, RZ ;  /* 0x00000004121c7810 */ /* 0x000fe20007ffe0ff */
[-C--:B------:R-:W-:Y:S01]  /*14e0*/  IMAD.WIDE.U32 R22, R22, R3.reuse, c[0x0][0x168] ;  /* 0x00005a0016167625 */ /* 0x080fe200078e0003 */
[C---:B------:R-:W-:Y:S02]  /*14f0*/  IADD3 R30, R18.reuse, 0x5, RZ ;  /* 0x00000005121e7810 */ /* 0x040fe40007ffe0ff */
[----:B------:R-:W-:Y:S01]  /*1500*/  IADD3 R32, R18, 0x6, RZ ;  /* 0x0000000612207810 */ /* 0x000fe20007ffe0ff */
[----:B------:R-:W-:Y:S01]  /*1510*/  IMAD.WIDE.U32 R24, R24, R3, c[0x0][0x168] ;  /* 0x00005a0018187625 */ /* 0x000fe200078e0003 */
[----:B------:R-:W-:-:S02]  /*1520*/  IADD3 R34, R18, 0x7, RZ ;  /* 0x0000000712227810 */ /* 0x000fc40007ffe0ff */
[----:B------:R-:W-:Y:S01]  /*1530*/  IADD3 R36, R18, 0xb, RZ ;  /* 0x0000000b12247810 */ /* 0x000fe20007ffe0ff */
[----:B------:R-:W-:-:S04]  /*1540*/  IMAD.WIDE.U32 R26, R26, R3, c[0x0][0x168] ;  /* 0x00005a001a1a7625 */ /* 0x000fc800078e0003 */
[----:B------:R-:W-:-:S04]  /*1550*/  IMAD.WIDE.U32 R28, R28, R3, c[0x0][0x168] ;  /* 0x00005a001c1c7625 */ /* 0x000fc800078e0003 */
[----:B------:R-:W-:-:S04]  /*1560*/  IMAD.WIDE.U32 R30, R30, R3, c[0x0][0x168] ;  /* 0x00005a001e1e7625 */ /* 0x000fc800078e0003 */
[----:B------:R-:W-:-:S04]  /*1570*/  IMAD.WIDE.U32 R32, R32, R3, c[0x0][0x168] ;  /* 0x00005a0020207625 */ /* 0x000fc800078e0003 */
[----:B------:R-:W-:Y:S01]  /*1580*/  IMAD.WIDE.U32 R34, R34, R3, c[0x0][0x168] ;  /* 0x00005a0022227625 */ /* 0x000fe200078e0003 */
[----:B--2---:R0:W-:Y:S04]  /*1590*/  STG.E [R20.64], R6 ;  /* 0x0000000614007986 */ /* 0x0041e8000c101924 */
[----:B------:R1:W-:Y:S04]  /*15a0*/  STG.E [R22.64], R7 ;  /* 0x0000000716007986 */ /* 0x0003e8000c101924 */
[----:B---3--:R2:W-:Y:S01]  /*15b0*/  STG.E [R24.64], R8 ;  /* 0x0000000818007986 */ /* 0x0085e2000c101924 */
[----:B0-----:R-:W-:-:S03]  /*15c0*/  IADD3 R20, R18, 0x8, RZ ;  /* 0x0000000812147810 */ /* 0x001fc60007ffe0ff */
[----:B------:R0:W-:Y:S01]  /*15d0*/  STG.E [R26.64], R9 ;  /* 0x000000091a007986 */ /* 0x0001e2000c101924 */
[----:B-1----:R-:W-:Y:S01]  /*15e0*/  IADD3 R22, R18, 0x9, RZ ;  /* 0x0000000912167810 */ /* 0x002fe20007ffe0ff */
[-C--:B------:R-:W-:Y:S02]  /*15f0*/  IMAD.WIDE.U32 R20, R20, R3.reuse, c[0x0][0x168] ;  /* 0x00005a0014147625 */ /* 0x080fe400078e0003 */
[----:B----4-:R1:W-:Y:S01]  /*1600*/  STG.E [R28.64], R10 ;  /* 0x0000000a1c007986 */ /* 0x0103e2000c101924 */
[----:B--2---:R-:W-:Y:S01]  /*1610*/  IADD3 R24, R18, 0xa, RZ ;  /* 0x0000000a12187810 */ /* 0x004fe20007ffe0ff */
[-C--:B------:R-:W-:Y:S01]  /*1620*/  IMAD.WIDE.U32 R22, R22, R3.reuse, c[0x0][0x168] ;  /* 0x00005a0016167625 */ /* 0x080fe200078e0003 */
[----:B------:R-:W-:Y:S01]  /*1630*/  IADD3 R18, R18, 0xc, RZ ;  /* 0x0000000c12127810 */ /* 0x000fe20007ffe0ff */
[----:B------:R2:W-:Y:S02]  /*1640*/  STG.E [R30.64], R11 ;  /* 0x0000000b1e007986 */ /* 0x0005e4000c101924 */
[----:B------:R-:W-:-:S02]  /*1650*/  IMAD.WIDE.U32 R24, R24, R3, c[0x0][0x168] ;  /* 0x00005a0018187625 */ /* 0x000fc400078e0003 */
[----:B-----5:R2:W-:Y:S02]  /*1660*/  STG.E [R32.64], R4 ;  /* 0x0000000420007986 */ /* 0x0205e4000c101924 */
[-C--:B0-----:R-:W-:Y:S02]  /*1670*/  IMAD.WIDE.U32 R26, R36, R3.reuse, c[0x0][0x168] ;  /* 0x00005a00241a7625 */ /* 0x081fe400078e0003 */
[----:B------:R2:W-:Y:S02]  /*1680*/  STG.E [R34.64], R5 ;  /* 0x0000000522007986 */ /* 0x0005e4000c101924 */
[----:B-1----:R-:W-:Y:S02]  /*1690*/  IMAD.WIDE.U32 R28, R18, R3, c[0x0][0x168] ;  /* 0x00005a00121c7625 */ /* 0x002fe400078e0003 */
[----:B------:R2:W-:Y:S04]  /*16a0*/  STG.E [R20.64], R14 ;  /* 0x0000000e14007986 */ /* 0x0005e8000c101924 */
[----:B------:R2:W-:Y:S04]  /*16b0*/  STG.E [R22.64], R15 ;  /* 0x0000000f16007986 */ /* 0x0005e8000c101924 */
[----:B------:R2:W-:Y:S04]  /*16c0*/  STG.E [R24.64], R12 ;  /* 0x0000000c18007986 */ /* 0x0005e8000c101924 */
[----:B------:R2:W-:Y:S04]  /*16d0*/  STG.E [R26.64], R13 ;  /* 0x0000000d1a007986 */ /* 0x0005e8000c101924 */
[----:B------:R2:W-:Y:S02]  /*16e0*/  STG.E [R28.64], R0 ;  /* 0x000000001c007986 */ /* 0x0005e4000c101924 */
.L_x_1:
[----:B------:R-:W-:Y:S05]  /*16f0*/  BSYNC B6 ;  /* 0x0000000000067941 */ /* 0x000fea0003800000 */
.L_x_0:
[----:B--2---:R-:W-:Y:S01]  /*1700*/  IMAD.MOV.U32 R22, RZ, RZ, R15 ;  /* 0x000000ffff167224 */ /* 0x004fe200078e000f */
[----:B------:R-:W-:Y:S01]  /*1710*/  IADD3 R15, R15, 0x1, RZ ;  /* 0x000000010f0f7810 */ /* 0x000fe20007ffe0ff */
[----:B------:R-:W-:Y:S01]  /*1720*/  BSSY B0, `(.L_x_2) ;  /* 0x0000018000007945 */ /* 0x000fe20003800000 */
[----:B------:R-:W-:-:S02]  /*1730*/  IMAD.MOV.U32 R18, RZ, RZ, R12 ;  /* 0x000000ffff127224 */ /* 0x000fc400078e000c */
[----:B------:R-:W-:Y:S01]  /*1740*/  LOP3.LUT R3, R15, 0xff, RZ, 0xc0, !PT ;  /* 0x000000ff0f037812 */ /* 0x000fe200078ec0ff */
[----:B------:R0:W-:Y:S01]  /*1750*/  STL [R1+0x24], R15 ;  /* 0x0000240f01007387 */ /* 0x0001e20000100800 */
[----:B------:R-:W-:Y:S02]  /*1760*/  IMAD.MOV.U32 R20, RZ, RZ, R13 ;  /* 0x000000ffff147224 */ /* 0x000fe400078e000d */
[----:B------:R-:W-:Y:S01]  /*1770*/  ISETP.NE.AND P0, PT, R3, 0x7f, PT ;  /* 0x0000007f0300780c */ /* 0x000fe20003f05270 */
[----:B------:R-:W-:-:S12]  /*1780*/  IMAD.MOV.U32 R3, RZ, RZ, R0 ;  /* 0x000000ffff037224 */ /* 0x000fd800078e0000 */
[----:B------:R-:W-:Y:S05]  /*1790*/  @P0 BRA `(.L_x_3) ;  /* 0x0000010000000947 */ /* 0x000fea0003800000 */
[----:B0-----:R-:W-:-:S04]  /*17a0*/  IADD3 R15, R22, 0xa2, RZ ;  /* 0x000000a2160f7810 */ /* 0x001fc80007ffe0ff */
[----:B------:R-:W-:Y:S01]  /*17b0*/  LOP3.LUT R21, R15, 0xff00, RZ, 0xc0, !PT ;  /* 0x0000ff000f157812 */ /* 0x000fe200078ec0ff */
[----:B------:R0:W-:Y:S03]  /*17c0*/  STL [R1+0x24], R15 ;  /* 0x0000240f01007387 */ /* 0x0001e60000100800 */
[----:B------:R-:W-:-:S13]  /*17d0*/  ISETP.NE.AND P0, PT, R21, 0x7f00, PT ;  /* 0x00007f001500780c */ /* 0x000fda0003f05270 */
        /* <DEDUP_REMOVED lines=10> */
[----:B0-----:R-:W-:-:S05]  /*1880*/  @!P0 IADD3 R15, R22, -0x5e5e5e5e, RZ ;  /* 0xa1a1a1a2160f8810 */ /* 0x001fca0007ffe0ff */
[----:B------:R0:W-:Y:S02]  /*1890*/  @!P0 STL [R1+0x24], R15 ;  /* 0x0000240f01008387 */ /* 0x0001e40000100800 */
.L_x_3:
[----:B0-----:R-:W-:Y:S05]  /*18a0*/  BSYNC B0 ;  /* 0x0000000000007941 */ /* 0x001fea0003800000 */
.L_x_2:
[----:B------:R-:W-:Y:S01]  /*18b0*/  ISETP.NE.AND P0, PT, R15, 0x7e7e7e7e, PT ;  /* 0x7e7e7e7e0f00780c */ /* 0x000fe20003f05270 */
[----:B------:R-:W-:-:S12]  /*18c0*/  BSSY B0, `(.L_x_4) ;  /* 0x0000017000007945 */ /* 0x000fd80003800000 */
[----:B------:R-:W-:Y:S05]  /*18d0*/  @P0 BRA `(.L_x_5) ;  /* 0x0000015000000947 */ /* 0x000fea0003800000 */
[----:B------:R-:W-:-:S04]  /*18e0*/  IADD3 R12, R12, 0x1, RZ ;  /* 0x000000010c0c7810 */ /* 0x000fc80007ffe0ff */
        /* <DEDUP_REMOVED lines=20> */
.L_x_5:
[----:B0-----:R-:W-:Y:S05]  /*1a30*/  BSYNC B0 ;  /* 0x0000000000007941 */ /* 0x001fea0003800000 */
.L_x_4:
        /* <DEDUP_REMOVED lines=24> */
.L_x_7:
[----:B0-----:R-:W-:Y:S05]  /*1bc0*/  BSYNC B0 ;  /* 0x0000000000007941 */ /* 0x001fea0003800000 */
.L_x_6:
        /* <DEDUP_REMOVED lines=24> */
.L_x_9:
[----:B0-----:R-:W-:Y:S05]  /*1d50*/  BSYNC B0 ;  /* 0x0000000000007941 */ /* 0x001fea0003800000 */
.L_x_8:
[----:B------:R-:W-:-:S13]  /*1d60*/  ISETP.NE.AND P0, PT, R19, RZ, PT ;  /* 0x000000ff1300720c */ /* 0x000fda0003f05270 */
[----:B------:R-:W-:Y:S01]  /*1d70*/  @!P0 CALL.REL.NOINC `(.L_x_10) ;  /* 0x0000001000008944 */ /* 0x000fe20003c00000 */
[----:B------:R-:W-:Y:S05]  /*1d80*/  BRA `(.L_x_11) ;  /* 0xffffe58000007947 */ /* 0x000fea000383ffff */
.L_x_10:
[----:B------:R-:W-:Y:S05]  /*1d90*/  EXIT ;  /* 0x000000000000794d */ /* 0x000fea0003800000 */
.L_x_12:
[----:B------:R-:W-:-:S00]  /*1da0*/  BRA `(.L_x_12) ;  /* 0xfffffff000007947 */ /* 0x000fc0000383ffff */
[----:B------:R-:W-:-:S00]  /*1db0*/  NOP ;  /* 0x0000000000007918 */ /* 0x000fc00000000000 */
        /* <DEDUP_REMOVED lines=12> */
.L_x_13:


//--------------------- .nv.global.init           --------------------------
	.section	.nv.global.init,"aw",@progbits
.nv.global.init:
	.type		$str,@object
	.size		$str,(.L_0 - $str)
$str:
        /*0000*/ 	.byte	0x43, 0x6f, 0x69, 0x6e, 0x3a, 0x20, 0x25, 0x35, 0x32, 0x2e, 0x35, 0x32, 0x73, 0x00
.L_0:


//--------------------- SYMBOLS --------------------------

	.type		vprintf,@function
